	.headerflags	@"EF_CUDA_TEXMODE_UNIFIED EF_CUDA_64BIT_ADDRESS EF_CUDA_ACCELERATORS EF_CUDA_SM90 EF_CUDA_VIRTUAL_SM(EF_CUDA_SM90)"
	.elftype	@"ET_EXEC"


//--------------------- .nv.info                  --------------------------
	.section	.nv.info,"",@"SHT_CUDA_INFO"
	.align	4


	//----- nvinfo : EIATTR_REGCOUNT
	.align		4
        /*0000*/ 	.byte	0x04, 0x2f
        /*0002*/ 	.short	(.L_2 - .L_1)
	.align		4
.L_1:
        /*0004*/ 	.word	index@(triton_poi_fused_add_native_layer_norm_8)
        /*0008*/ 	.word	0x0000001c


	//----- nvinfo : EIATTR_MIN_STACK_SIZE
	.align		4
.L_2:
        /*000c*/ 	.byte	0x04, 0x12
        /*000e*/ 	.short	(.L_4 - .L_3)
	.align		4
.L_3:
        /*0010*/ 	.word	index@(triton_poi_fused_add_native_layer_norm_8)
        /*0014*/ 	.word	0x00000000


	//----- nvinfo : EIATTR_FRAME_SIZE
	.align		4
.L_4:
        /*0018*/ 	.byte	0x04, 0x11
        /*001a*/ 	.short	(.L_6 - .L_5)
	.align		4
.L_5:
        /*001c*/ 	.word	index@(triton_poi_fused_add_native_layer_norm_8)
        /*0020*/ 	.word	0x00000000


	//----- nvinfo : EIATTR_MIN_STACK_SIZE
	.align		4
.L_6:
        /*0024*/ 	.byte	0x04, 0x12
        /*0026*/ 	.short	(.L_8 - .L_7)
	.align		4
.L_7:
        /*0028*/ 	.word	index@(triton_poi_fused_add_native_layer_norm_8)
        /*002c*/ 	.word	0x00000000
.L_8:


//--------------------- .nv.info.triton_poi_fused_add_native_layer_norm_8 --------------------------
	.section	.nv.info.triton_poi_fused_add_native_layer_norm_8,"",@"SHT_CUDA_INFO"
	.sectionflags	@""
	.align	4


	//----- nvinfo : EIATTR_CUDA_API_VERSION
	.align		4
        /*0000*/ 	.byte	0x04, 0x37
        /*0002*/ 	.short	(.L_10 - .L_9)
.L_9:
        /*0004*/ 	.word	0x0000007c


	//----- nvinfo : EIATTR_KPARAM_INFO
	.align		4
.L_10:
        /*0008*/ 	.byte	0x04, 0x17
        /*000a*/ 	.short	(.L_12 - .L_11)
.L_11:
        /*000c*/ 	.word	0x00000000
        /*0010*/ 	.short	0x0007
        /*0012*/ 	.short	0x0038
        /*0014*/ 	.byte	0x00, 0xf0, 0x11, 0x00


	//----- nvinfo : EIATTR_KPARAM_INFO
	.align		4
.L_12:
        /*0018*/ 	.byte	0x04, 0x17
        /*001a*/ 	.short	(.L_14 - .L_13)
.L_13:
        /*001c*/ 	.word	0x00000000
        /*0020*/ 	.short	0x0006
        /*0022*/ 	.short	0x0030
        /*0024*/ 	.byte	0x00, 0xf4, 0x21, 0x00


	//----- nvinfo : EIATTR_KPARAM_INFO
	.align		4
.L_14:
        /*0028*/ 	.byte	0x04, 0x17
        /*002a*/ 	.short	(.L_16 - .L_15)
.L_15:
        /*002c*/ 	.word	0x00000000
        /*0030*/ 	.short	0x0005
        /*0032*/ 	.short	0x0028
        /*0034*/ 	.byte	0x00, 0xf4, 0x21, 0x00


	//----- nvinfo : EIATTR_KPARAM_INFO
	.align		4
.L_16:
        /*0038*/ 	.byte	0x04, 0x17
        /*003a*/ 	.short	(.L_18 - .L_17)
.L_17:
        /*003c*/ 	.word	0x00000000
        /*0040*/ 	.short	0x0004
        /*0042*/ 	.short	0x0020
        /*0044*/ 	.byte	0x00, 0xf4, 0x21, 0x00


	//----- nvinfo : EIATTR_KPARAM_INFO
	.align		4
.L_18:
        /*0048*/ 	.byte	0x04, 0x17
        /*004a*/ 	.short	(.L_20 - .L_19)
.L_19:
        /*004c*/ 	.word	0x00000000
        /*0050*/ 	.short	0x0003
        /*0052*/ 	.short	0x0018
        /*0054*/ 	.byte	0x00, 0xf4, 0x21, 0x00


	//----- nvinfo : EIATTR_KPARAM_INFO
	.align		4
.L_20:
        /*0058*/ 	.byte	0x04, 0x17
        /*005a*/ 	.short	(.L_22 - .L_21)
.L_21:
        /*005c*/ 	.word	0x00000000
        /*0060*/ 	.short	0x0002
        /*0062*/ 	.short	0x0010
        /*0064*/ 	.byte	0x00, 0xf4, 0x21, 0x00


	//----- nvinfo : EIATTR_KPARAM_INFO
	.align		4
.L_22:
        /*0068*/ 	.byte	0x04, 0x17
        /*006a*/ 	.short	(.L_24 - .L_23)
.L_23:
        /*006c*/ 	.word	0x00000000
        /*0070*/ 	.short	0x0001
        /*0072*/ 	.short	0x0008
        /*0074*/ 	.byte	0x00, 0xf4, 0x21, 0x00


	//----- nvinfo : EIATTR_KPARAM_INFO
	.align		4
.L_24:
        /*0078*/ 	.byte	0x04, 0x17
        /*007a*/ 	.short	(.L_26 - .L_25)
.L_25:
        /*007c*/ 	.word	0x00000000
        /*0080*/ 	.short	0x0000
        /*0082*/ 	.short	0x0000
        /*0084*/ 	.byte	0x00, 0xf4, 0x21, 0x00


	//----- nvinfo : EIATTR_SPARSE_MMA_MASK
	.align		4
.L_26:
        /*0088*/ 	.byte	0x03, 0x50
        /*008a*/ 	.short	0x0000


	//----- nvinfo : EIATTR_MAXREG_COUNT
	.align		4
        /*008c*/ 	.byte	0x03, 0x1b
        /*008e*/ 	.short	0x00ff


	//----- nvinfo : EIATTR_EXIT_INSTR_OFFSETS
	.align		4
        /*0090*/ 	.byte	0x04, 0x1c
        /*0092*/ 	.short	(.L_28 - .L_27)


	//   ....[0]....
.L_27:
        /*0094*/ 	.word	0x000003b0


	//   ....[1]....
        /*0098*/ 	.word	0x000003d0


	//----- nvinfo : EIATTR_REQNTID
	.align		4
.L_28:
        /*009c*/ 	.byte	0x04, 0x10
        /*009e*/ 	.short	(.L_30 - .L_29)
.L_29:
        /*00a0*/ 	.word	0x00000080
        /*00a4*/ 	.word	0x00000001
        /*00a8*/ 	.word	0x00000001


	//----- nvinfo : EIATTR_CBANK_PARAM_SIZE
	.align		4
.L_30:
        /*00ac*/ 	.byte	0x03, 0x19
        /*00ae*/ 	.short	0x003c


	//----- nvinfo : EIATTR_PARAM_CBANK
	.align		4
        /*00b0*/ 	.byte	0x04, 0x0a
        /*00b2*/ 	.short	(.L_32 - .L_31)
	.align		4
.L_31:
        /*00b4*/ 	.word	index@(.nv.constant0.triton_poi_fused_add_native_layer_norm_8)
        /*00b8*/ 	.short	0x0210
        /*00ba*/ 	.short	0x003c


	//----- nvinfo : EIATTR_SW_WAR
	.align		4
.L_32:
        /*00bc*/ 	.byte	0x04, 0x36
        /*00be*/ 	.short	(.L_34 - .L_33)
.L_33:
        /*00c0*/ 	.word	0x00000008
.L_34:


//--------------------- .nv.callgraph             --------------------------
	.section	.nv.callgraph,"",@"SHT_CUDA_CALLGRAPH"
	.align	4
	.sectionentsize	8
	.align		4
        /*0000*/ 	.word	0x00000000
	.align		4
        /*0004*/ 	.word	0xffffffff
	.align		4
        /*0008*/ 	.word	0x00000000
	.align		4
        /*000c*/ 	.word	0xfffffffe
	.align		4
        /*0010*/ 	.word	0x00000000
	.align		4
        /*0014*/ 	.word	0xfffffffd
	.align		4
        /*0018*/ 	.word	0x00000000
	.align		4
        /*001c*/ 	.word	0xfffffffc


//--------------------- .nv.constant4             --------------------------
	.section	.nv.constant4,"a",@progbits
	.align	8
	.align		8
.nv.constant4:
        /*0000*/ 	.dword	_$_str


//--------------------- .text.triton_poi_fused_add_native_layer_norm_8 --------------------------
	.section	.text.triton_poi_fused_add_native_layer_norm_8,"ax",@progbits
	.align	128
        .global         triton_poi_fused_add_native_layer_norm_8
        .type           triton_poi_fused_add_native_layer_norm_8,@function
        .size           triton_poi_fused_add_native_layer_norm_8,(.L_x_1 - triton_poi_fused_add_native_layer_norm_8)
        .other          triton_poi_fused_add_native_layer_norm_8,@"STO_CUDA_ENTRY STV_DEFAULT"
triton_poi_fused_add_native_layer_norm_8:
.text.triton_poi_fused_add_native_layer_norm_8:
[----:B------:R-:W0:Y:S01]  /*0000*/  LDC R1, c[0x0][0x28] ;  /* 0x00000a00ff017b82 */ /* 0x000e220000000800 */
[----:B------:R-:W1:Y:S07]  /*0010*/  S2R R0, SR_TID.X ;  /* 0x0000000000007919 */ /* 0x000e6e0000002100 */
[----:B------:R-:W2:Y:S01]  /*0020*/  LDC.64 R20, c[0x0][0x228] ;  /* 0x00008a00ff147b82 */ /* 0x000ea20000000a00 */
[----:B------:R-:W-:Y:S01]  /*0030*/  HFMA2.MMA R16, -RZ, RZ, 0, 0 ;  /* 0x00000000ff107435 */ /* 0x000fe200000001ff */
[----:B------:R-:W-:Y:S01]  /*0040*/  ULDC.64 UR4, c[0x0][0x208] ;  /* 0x0000820000047ab9 */ /* 0x000fe20000000a00 */
[----:B------:R-:W3:Y:S05]  /*0050*/  S2R R3, SR_CTAID.X ;  /* 0x0000000000037919 */ /* 0x000eea0000002500 */
[----:B------:R-:W4:Y:S08]  /*0060*/  LDC.64 R6, c[0x0][0x218] ;  /* 0x00008600ff067b82 */ /* 0x000f300000000a00 */
[----:B------:R-:W5:Y:S08]  /*0070*/  LDC.64 R10, c[0x0][0x220] ;  /* 0x00008800ff0a7b82 */ /* 0x000f700000000a00 */
[----:B------:R-:W4:Y:S01]  /*0080*/  LDC.64 R8, c[0x0][0x210] ;  /* 0x00008400ff087b82 */ /* 0x000f220000000a00 */
[----:B-1----:R-:W-:-:S07]  /*0090*/  SHF.L.U32 R0, R0, 0x1, RZ ;  /* 0x0000000100007819 */ /* 0x002fce00000006ff */
[----:B------:R-:W1:Y:S01]  /*00a0*/  LDC.64 R4, c[0x0][0x238] ;  /* 0x00008e00ff047b82 */ /* 0x000e620000000a00 */
[----:B------:R-:W-:-:S04]  /*00b0*/  LOP3.LUT R0, R0, 0xfe, RZ, 0xc0, !PT ;  /* 0x000000fe00007812 */ /* 0x000fc800078ec0ff */
[----:B---3--:R-:W-:-:S04]  /*00c0*/  LEA R18, R3, R0, 0x8 ;  /* 0x0000000003127211 */ /* 0x008fc800078e40ff */
[----:B------:R-:W-:Y:S01]  /*00d0*/  SHF.R.S32.HI R19, RZ, 0x1f, R18 ;  /* 0x0000001fff137819 */ /* 0x000fe20000011412 */
[C---:B------:R-:W-:Y:S01]  /*00e0*/  IMAD.HI R0, R18.reuse, 0x7f807f81, RZ ;  /* 0x7f807f8112007827 */ /* 0x040fe200078e02ff */
[----:B------:R-:W-:Y:S02]  /*00f0*/  ISETP.GE.AND P0, PT, R18, 0x1010, PT ;  /* 0x000010101200780c */ /* 0x000fe40003f06270 */
[----:B------:R-:W-:Y:S02]  /*0100*/  LEA.HI R19, R19, R18, RZ, 0x2 ;  /* 0x0000001213137211 */ /* 0x000fe400078f10ff */
[----:B------:R-:W-:Y:S02]  /*0110*/  SHF.R.U32.HI R3, RZ, 0x1f, R0 ;  /* 0x0000001fff037819 */ /* 0x000fe40000011600 */
[----:B------:R-:W-:Y:S02]  /*0120*/  SHF.R.S32.HI R13, RZ, 0x2, R19 ;  /* 0x00000002ff0d7819 */ /* 0x000fe40000011413 */
[----:B------:R-:W-:-:S02]  /*0130*/  LEA.HI.SX32 R17, R0, R3, 0x17 ;  /* 0x0000000300117211 */ /* 0x000fc400078fbaff */
[----:B------:R-:W3:Y:S01]  /*0140*/  LDC.64 R2, c[0x0][0x230] ;  /* 0x00008c00ff027b82 */ /* 0x000ee20000000a00 */
[----:B------:R-:W-:Y:S01]  /*0150*/  MOV R0, RZ ;  /* 0x000000ff00007202 */ /* 0x000fe20000000f00 */
[----:B--2---:R-:W-:-:S04]  /*0160*/  IMAD.WIDE R20, R13, 0x4, R20 ;  /* 0x000000040d147825 */ /* 0x004fc800078e0214 */
[----:B------:R-:W-:Y:S01]  /*0170*/  IMAD R12, R17, -0x404, R18 ;  /* 0xfffffbfc110c7824 */ /* 0x000fe200078e0212 */
[----:B------:R-:W2:Y:S01]  /*0180*/  @!P0 LDG.E.EL R16, desc[UR4][R20.64] ;  /* 0x0000000414108981 */ /* 0x000ea2000c2e1900 */
[----:B-----5:R-:W-:-:S03]  /*0190*/  IMAD.WIDE R10, R13, 0x4, R10 ;  /* 0x000000040d0a7825 */ /* 0x020fc600078e020a */
[----:B------:R1:W5:Y:S01]  /*01a0*/  @!P0 LDG.E.EL R0, desc[UR4][R20.64] ;  /* 0x0000000414008981 */ /* 0x000362000c2e1900 */
[----:B------:R-:W-:Y:S01]  /*01b0*/  IMAD R17, R17, 0x420, R12 ;  /* 0x0000042011117824 */ /* 0x000fe200078e020c */
[----:B------:R-:W-:Y:S01]  /*01c0*/  CS2R R14, SRZ ;  /* 0x00000000000e7805 */ /* 0x000fe2000001ff00 */
[----:B----4-:R-:W-:Y:S01]  /*01d0*/  IMAD.WIDE R6, R12, 0x4, R6 ;  /* 0x000000040c067825 */ /* 0x010fe200078e0206 */
[----:B------:R-:W-:Y:S02]  /*01e0*/  CS2R R12, SRZ ;  /* 0x00000000000c7805 */ /* 0x000fe4000001ff00 */
[----:B------:R-:W-:Y:S01]  /*01f0*/  LOP3.LUT R19, R19, 0xfffffffc, RZ, 0xc0, !PT ;  /* 0xfffffffc13137812 */ /* 0x000fe200078ec0ff */
[----:B0-----:R-:W-:Y:S01]  /*0200*/  IMAD.WIDE R22, R17, 0x4, R8 ;  /* 0x0000000411167825 */ /* 0x001fe200078e0208 */
[----:B------:R-:W-:Y:S02]  /*0210*/  CS2R R8, SRZ ;  /* 0x0000000000087805 */ /* 0x000fe4000001ff00 */
[----:B------:R-:W-:Y:S01]  /*0220*/  IADD3 R25, R18, -R19, RZ ;  /* 0x8000001312197210 */ /* 0x000fe20007ffe0ff */
[----:B------:R0:W4:Y:S04]  /*0230*/  @!P0 LDG.E.EL.64 R12, desc[UR4][R6.64] ;  /* 0x00000004060c8981 */ /* 0x000128000c2e1b00 */
[----:B------:R-:W4:Y:S01]  /*0240*/  @!P0 LDG.E.64 R14, desc[UR4][R22.64] ;  /* 0x00000004160e8981 */ /* 0x000f22000c1e1b00 */
[----:B---3--:R-:W-:Y:S01]  /*0250*/  IMAD.WIDE R18, R25, 0x4, R2 ;  /* 0x0000000419127825 */ /* 0x008fe200078e0202 */
[----:B------:R-:W-:-:S02]  /*0260*/  CS2R R2, SRZ ;  /* 0x0000000000027805 */ /* 0x000fc4000001ff00 */
[----:B------:R-:W3:Y:S01]  /*0270*/  @!P0 LDG.E.EL R9, desc[UR4][R10.64] ;  /* 0x000000040a098981 */ /* 0x000ee2000c2e1900 */
[----:B-1----:R-:W-:Y:S01]  /*0280*/  IMAD.WIDE R20, R25, 0x4, R4 ;  /* 0x0000000419147825 */ /* 0x002fe200078e0204 */
[----:B------:R-:W-:Y:S01]  /*0290*/  CS2R R4, SRZ ;  /* 0x0000000000047805 */ /* 0x000fe2000001ff00 */
[----:B0-----:R-:W0:Y:S01]  /*02a0*/  LDC.64 R6, c[0x0][0x240] ;  /* 0x00009000ff067b82 */ /* 0x001e220000000a00 */
[----:B------:R-:W3:Y:S04]  /*02b0*/  @!P0 LDG.E.EL R8, desc[UR4][R10.64] ;  /* 0x000000040a088981 */ /* 0x000ee8000c2e1900 */
[----:B------:R-:W3:Y:S04]  /*02c0*/  @!P0 LDG.E.EL.64 R4, desc[UR4][R18.64] ;  /* 0x0000000412048981 */ /* 0x000ee8000c2e1b00 */
[----:B------:R-:W3:Y:S01]  /*02d0*/  @!P0 LDG.E.EL.64 R2, desc[UR4][R20.64] ;  /* 0x0000000414028981 */ /* 0x000ee2000c2e1b00 */
[----:B0-----:R-:W-:-:S04]  /*02e0*/  IMAD.WIDE R6, R17, 0x4, R6 ;  /* 0x0000000411067825 */ /* 0x001fc800078e0206 */
[----:B--2---:R-:W-:Y:S01]  /*02f0*/  FADD R16, R16, 9.9999997473787516356e-06 ;  /* 0x3727c5ac10107421 */ /* 0x004fe20000000000 */
[----:B-----5:R-:W-:-:S05]  /*0300*/  FADD R0, R0, 9.9999997473787516356e-06 ;  /* 0x3727c5ac00007421 */ /* 0x020fca0000000000 */
[----:B------:R-:W0:Y:S08]  /*0310*/  MUFU.RSQ R16, R16 ;  /* 0x0000001000107308 */ /* 0x000e300000001400 */
[----:B------:R-:W1:Y:S01]  /*0320*/  MUFU.RSQ R0, R0 ;  /* 0x0000000000007308 */ /* 0x000e620000001400 */
[----:B----4-:R-:W-:Y:S01]  /*0330*/  FADD R12, R12, R14 ;  /* 0x0000000e0c0c7221 */ /* 0x010fe20000000000 */
[----:B------:R-:W-:-:S03]  /*0340*/  FADD R13, R13, R15 ;  /* 0x0000000f0d0d7221 */ /* 0x000fc60000000000 */
[----:B---3--:R-:W-:Y:S01]  /*0350*/  FADD R9, R12, -R9 ;  /* 0x800000090c097221 */ /* 0x008fe20000000000 */
[----:B------:R-:W-:-:S03]  /*0360*/  FADD R13, R13, -R8 ;  /* 0x800000080d0d7221 */ /* 0x000fc60000000000 */
[----:B0-----:R-:W-:Y:S01]  /*0370*/  FMUL R9, R16, R9 ;  /* 0x0000000910097220 */ /* 0x001fe20000400000 */
[----:B-1----:R-:W-:-:S03]  /*0380*/  FMUL R8, R0, R13 ;  /* 0x0000000d00087220 */ /* 0x002fc60000400000 */
[----:B------:R-:W-:Y:S01]  /*0390*/  FFMA R2, R9, R4, R2 ;  /* 0x0000000409027223 */ /* 0x000fe20000000002 */
[----:B------:R-:W-:Y:S01]  /*03a0*/  FFMA R3, R8, R5, R3 ;  /* 0x0000000508037223 */ /* 0x000fe20000000003 */
[----:B------:R-:W-:Y:S06]  /*03b0*/  @P0 EXIT ;  /* 0x000000000000094d */ /* 0x000fec0003800000 */
[----:B------:R-:W-:Y:S01]  /*03c0*/  STG.E.64 desc[UR4][R6.64], R2 ;  /* 0x0000000206007986 */ /* 0x000fe2000c101b04 */
[----:B------:R-:W-:Y:S05]  /*03d0*/  EXIT ;  /* 0x000000000000794d */ /* 0x000fea0003800000 */
.L_x_0:
[----:B------:R-:W-:-:S00]  /*03e0*/  BRA `(.L_x_0) ;  /* 0xfffffffc00fc7947 */ /* 0x000fc0000383ffff */
[----:B------:R-:W-:-:S00]  /*03f0*/  NOP ;  /* 0x0000000000007918 */ /* 0x000fc00000000000 */
        /* <DEDUP_REMOVED lines=8> */
.L_x_1:


//--------------------- .nv.global.init           --------------------------
	.section	.nv.global.init,"aw",@progbits
.nv.global.init:
	.type		_$_str,@object
	.size		_$_str,(.L_0 - _$_str)
_$_str:
        /*0000*/ 	.byte	0x5f, 0x5f, 0x43, 0x55, 0x44, 0x41, 0x5f, 0x46, 0x54, 0x5a, 0x00
.L_0:


//--------------------- .nv.constant0.triton_poi_fused_add_native_layer_norm_8 --------------------------
	.section	.nv.constant0.triton_poi_fused_add_native_layer_norm_8,"a",@progbits
	.sectionflags	@""
	.align	4
.nv.constant0.triton_poi_fused_add_native_layer_norm_8:
	.zero		588
